	.headerflags	@"EF_CUDA_TEXMODE_UNIFIED EF_CUDA_64BIT_ADDRESS EF_CUDA_ACCELERATORS EF_CUDA_SM90 EF_CUDA_VIRTUAL_SM(EF_CUDA_SM90)"
	.elftype	@"ET_EXEC"


//--------------------- .nv.info                  --------------------------
	.section	.nv.info,"",@"SHT_CUDA_INFO"
	.align	4


	//----- nvinfo : EIATTR_REGCOUNT
	.align		4
        /*0000*/ 	.byte	0x04, 0x2f
        /*0002*/ 	.short	(.L_1 - .L_0)
	.align		4
.L_0:
        /*0004*/ 	.word	index@(triton_poi_fused_convolution_4)
        /*0008*/ 	.word	0x0000000c


	//----- nvinfo : EIATTR_MIN_STACK_SIZE
	.align		4
.L_1:
        /*000c*/ 	.byte	0x04, 0x12
        /*000e*/ 	.short	(.L_3 - .L_2)
	.align		4
.L_2:
        /*0010*/ 	.word	index@(triton_poi_fused_convolution_4)
        /*0014*/ 	.word	0x00000000


	//----- nvinfo : EIATTR_FRAME_SIZE
	.align		4
.L_3:
        /*0018*/ 	.byte	0x04, 0x11
        /*001a*/ 	.short	(.L_5 - .L_4)
	.align		4
.L_4:
        /*001c*/ 	.word	index@(triton_poi_fused_convolution_4)
        /*0020*/ 	.word	0x00000000


	//----- nvinfo : EIATTR_MIN_STACK_SIZE
	.align		4
.L_5:
        /*0024*/ 	.byte	0x04, 0x12
        /*0026*/ 	.short	(.L_7 - .L_6)
	.align		4
.L_6:
        /*0028*/ 	.word	index@(triton_poi_fused_convolution_4)
        /*002c*/ 	.word	0x00000000
.L_7:


//--------------------- .nv.info.triton_poi_fused_convolution_4 --------------------------
	.section	.nv.info.triton_poi_fused_convolution_4,"",@"SHT_CUDA_INFO"
	.sectionflags	@""
	.align	4


	//----- nvinfo : EIATTR_CUDA_API_VERSION
	.align		4
        /*0000*/ 	.byte	0x04, 0x37
        /*0002*/ 	.short	(.L_9 - .L_8)
.L_8:
        /*0004*/ 	.word	0x0000007c


	//----- nvinfo : EIATTR_KPARAM_INFO
	.align		4
.L_9:
        /*0008*/ 	.byte	0x04, 0x17
        /*000a*/ 	.short	(.L_11 - .L_10)
.L_10:
        /*000c*/ 	.word	0x00000000
        /*0010*/ 	.short	0x0002
        /*0012*/ 	.short	0x0010
        /*0014*/ 	.byte	0x00, 0xf0, 0x11, 0x00


	//----- nvinfo : EIATTR_KPARAM_INFO
	.align		4
.L_11:
        /*0018*/ 	.byte	0x04, 0x17
        /*001a*/ 	.short	(.L_13 - .L_12)
.L_12:
        /*001c*/ 	.word	0x00000000
        /*0020*/ 	.short	0x0001
        /*0022*/ 	.short	0x0008
        /*0024*/ 	.byte	0x00, 0xf4, 0x21, 0x00


	//----- nvinfo : EIATTR_KPARAM_INFO
	.align		4
.L_13:
        /*0028*/ 	.byte	0x04, 0x17
        /*002a*/ 	.short	(.L_15 - .L_14)
.L_14:
        /*002c*/ 	.word	0x00000000
        /*0030*/ 	.short	0x0000
        /*0032*/ 	.short	0x0000
        /*0034*/ 	.byte	0x00, 0xf4, 0x21, 0x00


	//----- nvinfo : EIATTR_SPARSE_MMA_MASK
	.align		4
.L_15:
        /*0038*/ 	.byte	0x03, 0x50
        /*003a*/ 	.short	0x0000


	//----- nvinfo : EIATTR_MAXREG_COUNT
	.align		4
        /*003c*/ 	.byte	0x03, 0x1b
        /*003e*/ 	.short	0x00ff


	//----- nvinfo : EIATTR_EXIT_INSTR_OFFSETS
	.align		4
        /*0040*/ 	.byte	0x04, 0x1c
        /*0042*/ 	.short	(.L_17 - .L_16)


	//   ....[0]....
.L_16:
        /*0044*/ 	.word	0x00000140


	//----- nvinfo : EIATTR_REQNTID
	.align		4
.L_17:
        /*0048*/ 	.byte	0x04, 0x10
        /*004a*/ 	.short	(.L_19 - .L_18)
.L_18:
        /*004c*/ 	.word	0x00000100
        /*0050*/ 	.word	0x00000001
        /*0054*/ 	.word	0x00000001


	//----- nvinfo : EIATTR_CBANK_PARAM_SIZE
	.align		4
.L_19:
        /*0058*/ 	.byte	0x03, 0x19
        /*005a*/ 	.short	0x0014


	//----- nvinfo : EIATTR_PARAM_CBANK
	.align		4
        /*005c*/ 	.byte	0x04, 0x0a
        /*005e*/ 	.short	(.L_21 - .L_20)
	.align		4
.L_20:
        /*0060*/ 	.word	index@(.nv.constant0.triton_poi_fused_convolution_4)
        /*0064*/ 	.short	0x0210
        /*0066*/ 	.short	0x0014


	//----- nvinfo : EIATTR_SW_WAR
	.align		4
.L_21:
        /*0068*/ 	.byte	0x04, 0x36
        /*006a*/ 	.short	(.L_23 - .L_22)
.L_22:
        /*006c*/ 	.word	0x00000008
.L_23:


//--------------------- .nv.callgraph             --------------------------
	.section	.nv.callgraph,"",@"SHT_CUDA_CALLGRAPH"
	.align	4
	.sectionentsize	8
	.align		4
        /*0000*/ 	.word	0x00000000
	.align		4
        /*0004*/ 	.word	0xffffffff
	.align		4
        /*0008*/ 	.word	0x00000000
	.align		4
        /*000c*/ 	.word	0xfffffffe
	.align		4
        /*0010*/ 	.word	0x00000000
	.align		4
        /*0014*/ 	.word	0xfffffffd
	.align		4
        /*0018*/ 	.word	0x00000000
	.align		4
        /*001c*/ 	.word	0xfffffffc


//--------------------- .text.triton_poi_fused_convolution_4 --------------------------
	.section	.text.triton_poi_fused_convolution_4,"ax",@progbits
	.align	128
        .global         triton_poi_fused_convolution_4
        .type           triton_poi_fused_convolution_4,@function
        .size           triton_poi_fused_convolution_4,(.L_x_1 - triton_poi_fused_convolution_4)
        .other          triton_poi_fused_convolution_4,@"STO_CUDA_ENTRY STV_DEFAULT"
triton_poi_fused_convolution_4:
.text.triton_poi_fused_convolution_4:
[----:B------:R-:W-:Y:S01]  /*0000*/  LDC R1, c[0x0][0x28] ;  /* 0x00000a00ff017b82 */ /* 0x000fe20000000800 */
[----:B------:R-:W1:Y:S07]  /*0010*/  S2R R0, SR_TID.X ;  /* 0x0000000000007919 */ /* 0x000e6e0000002100 */
[----:B------:R-:W2:Y:S01]  /*0020*/  LDC.64 R4, c[0x0][0x218] ;  /* 0x00008600ff047b82 */ /* 0x000ea20000000a00 */
[----:B------:R-:W-:Y:S01]  /*0030*/  ULDC.64 UR4, c[0x0][0x208] ;  /* 0x0000820000047ab9 */ /* 0x000fe20000000a00 */
[----:B------:R-:W3:Y:S06]  /*0040*/  S2R R7, SR_CTAID.X ;  /* 0x0000000000077919 */ /* 0x000eec0000002500 */
[----:B------:R-:W4:Y:S01]  /*0050*/  LDC.64 R2, c[0x0][0x210] ;  /* 0x00008400ff027b82 */ /* 0x000f220000000a00 */
[----:B-1----:R-:W-:-:S04]  /*0060*/  SHF.L.U32 R0, R0, 0x1, RZ ;  /* 0x0000000100007819 */ /* 0x002fc800000006ff */
[----:B------:R-:W-:-:S04]  /*0070*/  LOP3.LUT R0, R0, 0x1fe, RZ, 0xc0, !PT ;  /* 0x000001fe00007812 */ /* 0x000fc800078ec0ff */
[----:B---3--:R-:W-:-:S05]  /*0080*/  LEA R7, R7, R0, 0x9 ;  /* 0x0000000007077211 */ /* 0x008fca00078e48ff */
[----:B------:R-:W-:-:S04]  /*0090*/  IMAD.HI R0, R7, 0x2aaaaaab, RZ ;  /* 0x2aaaaaab07007827 */ /* 0x000fc800078e02ff */
[----:B----4-:R-:W-:Y:S01]  /*00a0*/  IMAD.WIDE R2, R7, 0x4, R2 ;  /* 0x0000000407027825 */ /* 0x010fe200078e0202 */
[----:B------:R-:W-:-:S04]  /*00b0*/  SHF.R.U32.HI R9, RZ, 0x1f, R0 ;  /* 0x0000001fff097819 */ /* 0x000fc80000011600 */
[----:B------:R-:W-:-:S05]  /*00c0*/  LEA.HI R0, R0, R9, RZ, 0x1e ;  /* 0x0000000900007211 */ /* 0x000fca00078ff0ff */
[----:B------:R-:W-:Y:S02]  /*00d0*/  IMAD R9, R0, -0x18, R7 ;  /* 0xffffffe800097824 */ /* 0x000fe400078e0207 */
[----:B------:R-:W3:Y:S02]  /*00e0*/  LDG.E.64 R6, desc[UR4][R2.64] ;  /* 0x0000000402067981 */ /* 0x000ee4000c1e1b00 */
[----:B--2---:R-:W-:-:S06]  /*00f0*/  IMAD.WIDE R4, R9, 0x4, R4 ;  /* 0x0000000409047825 */ /* 0x004fcc00078e0204 */
[----:B------:R-:W3:Y:S02]  /*0100*/  LDG.E.EL.64 R4, desc[UR4][R4.64] ;  /* 0x0000000404047981 */ /* 0x000ee4000c2e1b00 */
[----:B---3--:R-:W-:Y:S01]  /*0110*/  FADD R6, R6, R4 ;  /* 0x0000000406067221 */ /* 0x008fe20000000000 */
[----:B------:R-:W-:-:S05]  /*0120*/  FADD R7, R7, R5 ;  /* 0x0000000507077221 */ /* 0x000fca0000000000 */
[----:B------:R-:W-:Y:S01]  /*0130*/  STG.E.64 desc[UR4][R2.64], R6 ;  /* 0x0000000602007986 */ /* 0x000fe2000c101b04 */
[----:B------:R-:W-:Y:S05]  /*0140*/  EXIT ;  /* 0x000000000000794d */ /* 0x000fea0003800000 */
.L_x_0:
[----:B------:R-:W-:-:S00]  /*0150*/  BRA `(.L_x_0) ;  /* 0xfffffffc00fc7947 */ /* 0x000fc0000383ffff */
[----:B------:R-:W-:-:S00]  /*0160*/  NOP ;  /* 0x0000000000007918 */ /* 0x000fc00000000000 */
        /* <DEDUP_REMOVED lines=9> */
.L_x_1:


//--------------------- .nv.constant0.triton_poi_fused_convolution_4 --------------------------
	.section	.nv.constant0.triton_poi_fused_convolution_4,"a",@progbits
	.sectionflags	@""
	.align	4
.nv.constant0.triton_poi_fused_convolution_4:
	.zero		548
